//
// Generated by NVIDIA NVVM Compiler
//
// Compiler Build ID: CL-36424714
// Cuda compilation tools, release 13.0, V13.0.88
// Based on NVVM 20.0.0
//

.version 9.0
.target sm_100
.address_size 64

	// .globl	_Z6pchasePjjPm
// _ZZ6pchasePjjPmE8s_tvalue has been demoted

.visible .entry _Z6pchasePjjPm(
	.param .u64 .ptr .align 1 _Z6pchasePjjPm_param_0,
	.param .u32 _Z6pchasePjjPm_param_1,
	.param .u64 .ptr .align 1 _Z6pchasePjjPm_param_2
)
{
	.reg .pred 	%p<13>;
	.reg .b32 	%r<134>;
	.reg .b64 	%rd<13>;
	// demoted variable
	.shared .align 8 .b8 _ZZ6pchasePjjPmE8s_tvalue[256];
	ld.param.u32 	%r42, [_Z6pchasePjjPm_param_1];
	ld.param.u64 	%rd3, [_Z6pchasePjjPm_param_2];
	setp.eq.s32 	%p1, %r42, 0;
	mov.b64 	%rd12, 0;
	@%p1 bra 	$L__BB0_19;
	and.b32  	%r1, %r42, 15;
	setp.lt.u32 	%p2, %r42, 16;
	@%p2 bra 	$L__BB0_4;
	and.b32  	%r43, %r42, -16;
	neg.s32 	%r115, %r43;
$L__BB0_3:
	.pragma "nounroll";
	add.s32 	%r115, %r115, 16;
	setp.eq.s32 	%p3, %r115, 0;
	@%p3 bra 	$L__BB0_4;
	bra.uni 	$L__BB0_3;
$L__BB0_4:
	neg.s32 	%r117, %r42;
	mov.u32 	%r116, _ZZ6pchasePjjPmE8s_tvalue;
$L__BB0_5:
	.pragma "nounroll";
	// begin inline asm
	mov.u64 	%rd5, %clock64;
	// end inline asm
	// begin inline asm
	mov.u64 	%rd6, %clock64;
	// end inline asm
	sub.s64 	%rd7, %rd6, %rd5;
	and.b64  	%rd8, %rd7, 4294967295;
	st.shared.u64 	[%r116], %rd8;
	add.s32 	%r117, %r117, 1;
	setp.eq.s32 	%p4, %r117, 0;
	add.s32 	%r116, %r116, 8;
	@%p4 bra 	$L__BB0_6;
	bra.uni 	$L__BB0_5;
$L__BB0_6:
	setp.lt.u32 	%p5, %r42, 16;
	mov.b32 	%r122, 0;
	mov.u32 	%r133, %r122;
	@%p5 bra 	$L__BB0_9;
	and.b32  	%r122, %r42, -16;
	mov.u32 	%r49, _ZZ6pchasePjjPmE8s_tvalue;
	add.s32 	%r118, %r49, 64;
	neg.s32 	%r119, %r122;
	mov.b32 	%r133, 0;
$L__BB0_8:
	.pragma "nounroll";
	ld.shared.u32 	%r50, [%r118+-64];
	add.s32 	%r51, %r133, %r50;
	ld.shared.u32 	%r52, [%r118+-56];
	add.s32 	%r53, %r51, %r52;
	ld.shared.u32 	%r54, [%r118+-48];
	add.s32 	%r55, %r53, %r54;
	ld.shared.u32 	%r56, [%r118+-40];
	add.s32 	%r57, %r55, %r56;
	ld.shared.u32 	%r58, [%r118+-32];
	add.s32 	%r59, %r57, %r58;
	ld.shared.u32 	%r60, [%r118+-24];
	add.s32 	%r61, %r59, %r60;
	ld.shared.u32 	%r62, [%r118+-16];
	add.s32 	%r63, %r61, %r62;
	ld.shared.u32 	%r64, [%r118+-8];
	add.s32 	%r65, %r63, %r64;
	ld.shared.u32 	%r66, [%r118];
	add.s32 	%r67, %r65, %r66;
	ld.shared.u32 	%r68, [%r118+8];
	add.s32 	%r69, %r67, %r68;
	ld.shared.u32 	%r70, [%r118+16];
	add.s32 	%r71, %r69, %r70;
	ld.shared.u32 	%r72, [%r118+24];
	add.s32 	%r73, %r71, %r72;
	ld.shared.u32 	%r74, [%r118+32];
	add.s32 	%r75, %r73, %r74;
	ld.shared.u32 	%r76, [%r118+40];
	add.s32 	%r77, %r75, %r76;
	ld.shared.u32 	%r78, [%r118+48];
	add.s32 	%r79, %r77, %r78;
	ld.shared.u32 	%r80, [%r118+56];
	add.s32 	%r133, %r79, %r80;
	add.s32 	%r119, %r119, 16;
	add.s32 	%r118, %r118, 128;
	setp.ne.s32 	%p6, %r119, 0;
	@%p6 bra 	$L__BB0_8;
$L__BB0_9:
	setp.eq.s32 	%p7, %r1, 0;
	@%p7 bra 	$L__BB0_18;
	and.b32  	%r21, %r42, 7;
	setp.lt.u32 	%p8, %r1, 8;
	@%p8 bra 	$L__BB0_12;
	shl.b32 	%r82, %r122, 3;
	mov.u32 	%r83, _ZZ6pchasePjjPmE8s_tvalue;
	add.s32 	%r84, %r83, %r82;
	ld.shared.u32 	%r85, [%r84];
	add.s32 	%r86, %r133, %r85;
	ld.shared.u32 	%r87, [%r84+8];
	add.s32 	%r88, %r86, %r87;
	ld.shared.u32 	%r89, [%r84+16];
	add.s32 	%r90, %r88, %r89;
	ld.shared.u32 	%r91, [%r84+24];
	add.s32 	%r92, %r90, %r91;
	ld.shared.u32 	%r93, [%r84+32];
	add.s32 	%r94, %r92, %r93;
	ld.shared.u32 	%r95, [%r84+40];
	add.s32 	%r96, %r94, %r95;
	ld.shared.u32 	%r97, [%r84+48];
	add.s32 	%r98, %r96, %r97;
	ld.shared.u32 	%r99, [%r84+56];
	add.s32 	%r133, %r98, %r99;
	add.s32 	%r122, %r122, 8;
$L__BB0_12:
	setp.eq.s32 	%p9, %r21, 0;
	@%p9 bra 	$L__BB0_18;
	and.b32  	%r27, %r42, 3;
	setp.lt.u32 	%p10, %r21, 4;
	@%p10 bra 	$L__BB0_15;
	shl.b32 	%r101, %r122, 3;
	mov.u32 	%r102, _ZZ6pchasePjjPmE8s_tvalue;
	add.s32 	%r103, %r102, %r101;
	ld.shared.u32 	%r104, [%r103];
	add.s32 	%r105, %r133, %r104;
	ld.shared.u32 	%r106, [%r103+8];
	add.s32 	%r107, %r105, %r106;
	ld.shared.u32 	%r108, [%r103+16];
	add.s32 	%r109, %r107, %r108;
	ld.shared.u32 	%r110, [%r103+24];
	add.s32 	%r133, %r109, %r110;
	add.s32 	%r122, %r122, 4;
$L__BB0_15:
	setp.eq.s32 	%p11, %r27, 0;
	@%p11 bra 	$L__BB0_18;
	shl.b32 	%r111, %r122, 3;
	mov.u32 	%r112, _ZZ6pchasePjjPmE8s_tvalue;
	add.s32 	%r131, %r112, %r111;
	neg.s32 	%r130, %r27;
$L__BB0_17:
	.pragma "nounroll";
	ld.shared.u32 	%r113, [%r131];
	add.s32 	%r133, %r133, %r113;
	add.s32 	%r131, %r131, 8;
	add.s32 	%r130, %r130, 1;
	setp.ne.s32 	%p12, %r130, 0;
	@%p12 bra 	$L__BB0_17;
$L__BB0_18:
	cvt.u64.u32 	%rd12, %r133;
$L__BB0_19:
	cvta.to.global.u64 	%rd9, %rd3;
	mov.u32 	%r114, %tid.x;
	mul.wide.u32 	%rd10, %r114, 8;
	add.s64 	%rd11, %rd9, %rd10;
	st.global.u64 	[%rd11], %rd12;
	ret;

}


// ===== COMPILED SASS (sm_100) =====

	.target	sm_100

	.elftype	@"ET_EXEC"


//--------------------- .note.nv.tkinfo           --------------------------
	.section	.note.nv.tkinfo,"",@"SHT_NOTE"
	.sectionflags	@"SHF_NOTE_NV_TKINFO"
	.tkinfo
        /*0018*/ 	.word	0x00000002
        /*0030*/ 	.string	""
        /*0030*/ 	.string	"ptxas"
        /*0030*/ 	.string	"Cuda compilation tools, release 13.0, V13.0.88"
        /*0030*/ 	.string	"Build cuda_13.0.r13.0/compiler.36424714_0"
        /*0030*/ 	.string	"-arch sm_100 -m 64 "



//--------------------- .note.nv.cuinfo           --------------------------
	.section	.note.nv.cuinfo,"",@"SHT_NOTE"
	.sectionflags	@"SHF_NOTE_NV_CUINFO"
        /*0018*/ 	.short	0x0002
        /*001a*/ 	.short	0x0064
        /*001c*/ 	.short	0x0082
	.zero		2


//--------------------- .nv.info                  --------------------------
	.section	.nv.info,"",@"SHT_CUDA_INFO"
	.align	4


	//----- nvinfo : EIATTR_REGCOUNT
	.align		4
        /*0000*/ 	.byte	0x04, 0x2f
        /*0002*/ 	.short	(.L_1 - .L_0)
	.align		4
.L_0:
        /*0004*/ 	.word	index@(_Z6pchasePjjPm)
        /*0008*/ 	.word	0x00000014


	//----- nvinfo : EIATTR_FRAME_SIZE
	.align		4
.L_1:
        /*000c*/ 	.byte	0x04, 0x11
        /*000e*/ 	.short	(.L_3 - .L_2)
	.align		4
.L_2:
        /*0010*/ 	.word	index@(_Z6pchasePjjPm)
        /*0014*/ 	.word	0x00000000


	//----- nvinfo : EIATTR_MIN_STACK_SIZE
	.align		4
.L_3:
        /*0018*/ 	.byte	0x04, 0x12
        /*001a*/ 	.short	(.L_5 - .L_4)
	.align		4
.L_4:
        /*001c*/ 	.word	index@(_Z6pchasePjjPm)
        /*0020*/ 	.word	0x00000000
.L_5:


//--------------------- .nv.compat                --------------------------
	.section	.nv.compat,"",@"SHT_CUDA_COMPAT_INFO"
	.align	4
        /*0000*/ 	.byte	0x02, 0x09, 0x00, 0x00, 0x02, 0x02, 0x01, 0x00, 0x02, 0x05, 0x05, 0x00, 0x03, 0x07, 0x01, 0x01
        /*0010*/ 	.byte	0x02, 0x03, 0x00, 0x00, 0x02, 0x06, 0x01, 0x00, 0x04, 0x0b, 0x08, 0x00, 0x09, 0x00, 0x00, 0x00
        /*0020*/ 	.byte	0x00, 0x00, 0x00, 0x00


//--------------------- .nv.info._Z6pchasePjjPm   --------------------------
	.section	.nv.info._Z6pchasePjjPm,"",@"SHT_CUDA_INFO"
	.sectionflags	@""
	.align	4


	//----- nvinfo : EIATTR_CUDA_API_VERSION
	.align		4
        /*0000*/ 	.byte	0x04, 0x37
        /*0002*/ 	.short	(.L_7 - .L_6)
.L_6:
        /*0004*/ 	.word	0x00000082


	//----- nvinfo : EIATTR_KPARAM_INFO
	.align		4
.L_7:
        /*0008*/ 	.byte	0x04, 0x17
        /*000a*/ 	.short	(.L_9 - .L_8)
.L_8:
        /*000c*/ 	.word	0x00000000
        /*0010*/ 	.short	0x0002
        /*0012*/ 	.short	0x0010
        /*0014*/ 	.byte	0x00, 0xf5, 0x21, 0x00


	//----- nvinfo : EIATTR_KPARAM_INFO
	.align		4
.L_9:
        /*0018*/ 	.byte	0x04, 0x17
        /*001a*/ 	.short	(.L_11 - .L_10)
.L_10:
        /*001c*/ 	.word	0x00000000
        /*0020*/ 	.short	0x0001
        /*0022*/ 	.short	0x0008
        /*0024*/ 	.byte	0x00, 0xf0, 0x11, 0x00


	//----- nvinfo : EIATTR_KPARAM_INFO
	.align		4
.L_11:
        /*0028*/ 	.byte	0x04, 0x17
        /*002a*/ 	.short	(.L_13 - .L_12)
.L_12:
        /*002c*/ 	.word	0x00000000
        /*0030*/ 	.short	0x0000
        /*0032*/ 	.short	0x0000
        /*0034*/ 	.byte	0x00, 0xf5, 0x21, 0x00


	//----- nvinfo : EIATTR_SPARSE_MMA_MASK
	.align		4
.L_13:
        /*0038*/ 	.byte	0x03, 0x50
        /*003a*/ 	.short	0x0000


	//----- nvinfo : EIATTR_MAXREG_COUNT
	.align		4
        /*003c*/ 	.byte	0x03, 0x1b
        /*003e*/ 	.short	0x00ff


	//----- nvinfo : EIATTR_MERCURY_ISA_VERSION
	.align		4
        /*0040*/ 	.byte	0x03, 0x5f
        /*0042*/ 	.short	0x0101


	//----- nvinfo : EIATTR_VRC_CTA_INIT_COUNT
	.align		4
        /*0044*/ 	.byte	0x02, 0x4a
	.zero		1
	.zero		1


	//----- nvinfo : EIATTR_EXIT_INSTR_OFFSETS
	.align		4
        /*0048*/ 	.byte	0x04, 0x1c
        /*004a*/ 	.short	(.L_15 - .L_14)


	//   ....[0]....
.L_14:
        /*004c*/ 	.word	0x00000790


	//----- nvinfo : EIATTR_CBANK_PARAM_SIZE
	.align		4
.L_15:
        /*0050*/ 	.byte	0x03, 0x19
        /*0052*/ 	.short	0x0018


	//----- nvinfo : EIATTR_PARAM_CBANK
	.align		4
        /*0054*/ 	.byte	0x04, 0x0a
        /*0056*/ 	.short	(.L_17 - .L_16)
	.align		4
.L_16:
        /*0058*/ 	.word	index@(.nv.constant0._Z6pchasePjjPm)
        /*005c*/ 	.short	0x0380
        /*005e*/ 	.short	0x0018


	//----- nvinfo : EIATTR_SW_WAR
	.align		4
.L_17:
        /*0060*/ 	.byte	0x04, 0x36
        /*0062*/ 	.short	(.L_19 - .L_18)
.L_18:
        /*0064*/ 	.word	0x00000008
.L_19:


//--------------------- .nv.callgraph             --------------------------
	.section	.nv.callgraph,"",@"SHT_CUDA_CALLGRAPH"
	.align	4
	.sectionentsize	8
	.align		4
        /*0000*/ 	.word	0x00000000
	.align		4
        /*0004*/ 	.word	0xffffffff
	.align		4
        /*0008*/ 	.word	0x00000000
	.align		4
        /*000c*/ 	.word	0xfffffffe
	.align		4
        /*0010*/ 	.word	0x00000000
	.align		4
        /*0014*/ 	.word	0xfffffffd
	.align		4
        /*0018*/ 	.word	0x00000000
	.align		4
        /*001c*/ 	.word	0xfffffffc


//--------------------- .text._Z6pchasePjjPm      --------------------------
	.section	.text._Z6pchasePjjPm,"ax",@progbits
	.align	128
        .global         _Z6pchasePjjPm
        .type           _Z6pchasePjjPm,@function
        .size           _Z6pchasePjjPm,(.L_x_9 - _Z6pchasePjjPm)
        .other          _Z6pchasePjjPm,@"STO_CUDA_ENTRY STV_DEFAULT"
_Z6pchasePjjPm:
.text._Z6pchasePjjPm:
[----:B------:R-:W-:Y:S01]  /*0000*/  LDC R1, c[0x0][0x37c] ;  /* 0x0000df00ff017b82 */ /* 0x000fe20000000800 */
[----:B------:R-:W0:Y:S01]  /*0010*/  LDCU UR4, c[0x0][0x388] ;  /* 0x00007100ff0477ac */ /* 0x000e220008000800 */
[----:B------:R-:W-:Y:S01]  /*0020*/  CS2R R2, SRZ ;  /* 0x0000000000027805 */ /* 0x000fe2000001ff00 */
[----:B------:R-:W1:Y:S01]  /*0030*/  LDCU.64 UR10, c[0x0][0x358] ;  /* 0x00006b00ff0a77ac */ /* 0x000e620008000a00 */
[----:B0-----:R-:W-:-:S09]  /*0040*/  UISETP.NE.AND UP0, UPT, UR4, URZ, UPT ;  /* 0x000000ff0400728c */ /* 0x001fd2000bf05270 */
[----:B-1----:R-:W-:Y:S05]  /*0050*/  BRA.U !UP0, `(.L_x_0) ;  /* 0x0000000508bc7547 */ /* 0x002fea000b800000 */
[----:B------:R-:W0:Y:S01]  /*0060*/  S2UR UR5, SR_CgaCtaId ;  /* 0x00000000000579c3 */ /* 0x000e220000008800 */
[----:B------:R-:W1:Y:S01]  /*0070*/  LDCU UR6, c[0x0][0x388] ;  /* 0x00007100ff0677ac */ /* 0x000e620008000800 */
[----:B------:R-:W-:Y:S02]  /*0080*/  UMOV UR4, 0x400 ;  /* 0x0000040000047882 */ /* 0x000fe40000000000 */
[----:B0-----:R-:W-:Y:S02]  /*0090*/  ULEA UR5, UR5, UR4, 0x18 ;  /* 0x0000000405057291 */ /* 0x001fe4000f8ec0ff */
[----:B-1----:R-:W-:-:S12]  /*00a0*/  UIADD3 UR4, UPT, UPT, -UR6, URZ, URZ ;  /* 0x000000ff06047290 */ /* 0x002fd8000fffe1ff */
.L_x_1:
[----:B------:R-:W-:Y:S01]  /*00b0*/  S2UR UR6, SR_CLOCKLO ;  /* 0x00000000000679c3 */ /* 0x000fe20000005000 */
[----:B------:R-:W-:-:S07]  /*00c0*/  NOP ;  /* 0x0000000000007918 */ /* 0x000fce0000000000 */
[----:B0-----:R-:W0:Y:S01]  /*00d0*/  S2UR UR7, SR_CLOCKLO ;  /* 0x00000000000779c3 */ /* 0x001e220000005000 */
[----:B------:R-:W-:Y:S01]  /*00e0*/  NOP ;  /* 0x0000000000007918 */ /* 0x000fe20000000000 */
[----:B------:R-:W-:Y:S01]  /*00f0*/  UIADD3 UR4, UPT, UPT, UR4, 0x1, URZ ;  /* 0x0000000104047890 */ /* 0x000fe2000fffe0ff */
[----:B------:R-:W-:Y:S01]  /*0100*/  IMAD.MOV.U32 R3, RZ, RZ, RZ ;  /* 0x000000ffff037224 */ /* 0x000fe200078e00ff */
[----:B0-----:R-:W-:Y:S02]  /*0110*/  UIADD3 UR6, UPT, UPT, -UR6, UR7, URZ ;  /* 0x0000000706067290 */ /* 0x001fe4000fffe1ff */
[----:B------:R-:W-:-:S04]  /*0120*/  UISETP.NE.AND UP0, UPT, UR4, URZ, UPT ;  /* 0x000000ff0400728c */ /* 0x000fc8000bf05270 */
[----:B------:R-:W-:-:S05]  /*0130*/  IMAD.U32 R2, RZ, RZ, UR6 ;  /* 0x00000006ff027e24 */ /* 0x000fca000f8e00ff */
[----:B------:R0:W-:Y:S01]  /*0140*/  STS.64 [UR5], R2 ;  /* 0x00000002ff007988 */ /* 0x0001e20008000a05 */
[----:B------:R-:W-:Y:S01]  /*0150*/  UIADD3 UR5, UPT, UPT, UR5, 0x8, URZ ;  /* 0x0000000805057890 */ /* 0x000fe2000fffe0ff */
[----:B------:R-:W-:Y:S11]  /*0160*/  BRA.U UP0, `(.L_x_1) ;  /* 0xfffffffd00d07547 */ /* 0x000ff6000b83ffff */
[----:B------:R-:W1:Y:S01]  /*0170*/  LDCU UR6, c[0x0][0x388] ;  /* 0x00007100ff0677ac */ /* 0x000e620008000800 */
[----:B------:R-:W-:Y:S01]  /*0180*/  IMAD.MOV.U32 R0, RZ, RZ, RZ ;  /* 0x000000ffff007224 */ /* 0x000fe200078e00ff */
[----:B------:R-:W-:Y:S01]  /*0190*/  UMOV UR4, URZ ;  /* 0x000000ff00047c82 */ /* 0x000fe20008000000 */
[----:B-1----:R-:W-:Y:S02]  /*01a0*/  UISETP.GE.U32.AND UP1, UPT, UR6, 0x10, UPT ;  /* 0x000000100600788c */ /* 0x002fe4000bf26070 */
[----:B------:R-:W-:-:S04]  /*01b0*/  ULOP3.LUT UR9, UR6, 0xf, URZ, 0xc0, !UPT ;  /* 0x0000000f06097892 */ /* 0x000fc8000f8ec0ff */
[----:B------:R-:W-:-:S03]  /*01c0*/  UISETP.NE.AND UP0, UPT, UR9, URZ, UPT ;  /* 0x000000ff0900728c */ /* 0x000fc6000bf05270 */
[----:B------:R-:W-:Y:S08]  /*01d0*/  BRA.U !UP1, `(.L_x_2) ;  /* 0x00000001098c7547 */ /* 0x000ff0000b800000 */
[----:B------:R-:W1:Y:S01]  /*01e0*/  S2UR UR7, SR_CgaCtaId ;  /* 0x00000000000779c3 */ /* 0x000e620000008800 */
[----:B------:R-:W-:Y:S01]  /*01f0*/  UMOV UR5, 0x400 ;  /* 0x0000040000057882 */ /* 0x000fe20000000000 */
[----:B------:R-:W-:Y:S01]  /*0200*/  ULOP3.LUT UR4, UR6, 0xfffffff0, URZ, 0xc0, !UPT ;  /* 0xfffffff006047892 */ /* 0x000fe2000f8ec0ff */
[----:B------:R-:W-:Y:S01]  /*0210*/  IMAD.MOV.U32 R0, RZ, RZ, RZ ;  /* 0x000000ffff007224 */ /* 0x000fe200078e00ff */
[----:B-1----:R-:W-:Y:S02]  /*0220*/  ULEA UR5, UR7, UR5, 0x18 ;  /* 0x0000000507057291 */ /* 0x002fe4000f8ec0ff */
[----:B------:R-:W-:Y:S02]  /*0230*/  UIADD3 UR7, UPT, UPT, -UR4, URZ, URZ ;  /* 0x000000ff04077290 */ /* 0x000fe4000fffe1ff */
[----:B------:R-:W-:-:S12]  /*0240*/  UIADD3 UR5, UPT, UPT, UR5, 0x40, URZ ;  /* 0x0000004005057890 */ /* 0x000fd8000fffe0ff */
.L_x_3:
[----:B0-----:R-:W-:Y:S01]  /*0250*/  LDS R3, [UR5+-0x40] ;  /* 0xffffc005ff037984 */ /* 0x001fe20008000800 */
[----:B------:R-:W-:-:S03]  /*0260*/  UIADD3 UR7, UPT, UPT, UR7, 0x10, URZ ;  /* 0x0000001007077890 */ /* 0x000fc6000fffe0ff */
[----:B------:R-:W0:Y:S01]  /*0270*/  LDS R4, [UR5+-0x38] ;  /* 0xffffc805ff047984 */ /* 0x000e220008000800 */
[----:B------:R-:W-:-:S03]  /*0280*/  UISETP.NE.AND UP1, UPT, UR7, URZ, UPT ;  /* 0x000000ff0700728c */ /* 0x000fc6000bf25270 */
[----:B------:R-:W-:Y:S04]  /*0290*/  LDS R2, [UR5+-0x30] ;  /* 0xffffd005ff027984 */ /* 0x000fe80008000800 */
[----:B------:R-:W1:Y:S04]  /*02a0*/  LDS R6, [UR5+-0x28] ;  /* 0xffffd805ff067984 */ /* 0x000e680008000800 */
[----:B------:R-:W-:Y:S04]  /*02b0*/  LDS R5, [UR5+-0x20] ;  /* 0xffffe005ff057984 */ /* 0x000fe80008000800 */
[----:B------:R-:W2:Y:S04]  /*02c0*/  LDS R8, [UR5+-0x18] ;  /* 0xffffe805ff087984 */ /* 0x000ea80008000800 */
[----:B------:R-:W-:Y:S04]  /*02d0*/  LDS R7, [UR5+-0x10] ;  /* 0xfffff005ff077984 */ /* 0x000fe80008000800 */
[----:B------:R-:W3:Y:S04]  /*02e0*/  LDS R10, [UR5+-0x8] ;  /* 0xfffff805ff0a7984 */ /* 0x000ee80008000800 */
[----:B------:R-:W-:Y:S04]  /*02f0*/  LDS R9, [UR5] ;  /* 0x00000005ff097984 */ /* 0x000fe80008000800 */
[----:B------:R-:W4:Y:S04]  /*0300*/  LDS R12, [UR5+0x8] ;  /* 0x00000805ff0c7984 */ /* 0x000f280008000800 */
[----:B------:R-:W-:Y:S04]  /*0310*/  LDS R11, [UR5+0x10] ;  /* 0x00001005ff0b7984 */ /* 0x000fe80008000800 */
[----:B------:R-:W5:Y:S01]  /*0320*/  LDS R14, [UR5+0x18] ;  /* 0x00001805ff0e7984 */ /* 0x000f620008000800 */
[----:B0-----:R-:W-:-:S03]  /*0330*/  IADD3 R3, PT, PT, R4, R0, R3 ;  /* 0x0000000004037210 */ /* 0x001fc60007ffe003 */
[----:B------:R-:W-:Y:S04]  /*0340*/  LDS R13, [UR5+0x20] ;  /* 0x00002005ff0d7984 */ /* 0x000fe80008000800 */
[----:B------:R-:W0:Y:S01]  /*0350*/  LDS R16, [UR5+0x28] ;  /* 0x00002805ff107984 */ /* 0x000e220008000800 */
[----:B-1----:R-:W-:-:S03]  /*0360*/  IADD3 R2, PT, PT, R6, R3, R2 ;  /* 0x0000000306027210 */ /* 0x002fc60007ffe002 */
[----:B------:R-:W-:Y:S04]  /*0370*/  LDS R15, [UR5+0x30] ;  /* 0x00003005ff0f7984 */ /* 0x000fe80008000800 */
[----:B------:R-:W1:Y:S01]  /*0380*/  LDS R17, [UR5+0x38] ;  /* 0x00003805ff117984 */ /* 0x000e620008000800 */
[----:B--2---:R-:W-:Y:S01]  /*0390*/  IADD3 R2, PT, PT, R8, R2, R5 ;  /* 0x0000000208027210 */ /* 0x004fe20007ffe005 */
[----:B------:R-:W-:-:S03]  /*03a0*/  UIADD3 UR5, UPT, UPT, UR5, 0x80, URZ ;  /* 0x0000008005057890 */ /* 0x000fc6000fffe0ff */
[----:B---3--:R-:W-:-:S04]  /*03b0*/  IADD3 R2, PT, PT, R10, R2, R7 ;  /* 0x000000020a027210 */ /* 0x008fc80007ffe007 */
[----:B----4-:R-:W-:-:S04]  /*03c0*/  IADD3 R2, PT, PT, R12, R2, R9 ;  /* 0x000000020c027210 */ /* 0x010fc80007ffe009 */
[----:B-----5:R-:W-:-:S04]  /*03d0*/  IADD3 R2, PT, PT, R14, R2, R11 ;  /* 0x000000020e027210 */ /* 0x020fc80007ffe00b */
[----:B0-----:R-:W-:-:S04]  /*03e0*/  IADD3 R2, PT, PT, R16, R2, R13 ;  /* 0x0000000210027210 */ /* 0x001fc80007ffe00d */
[----:B-1----:R-:W-:Y:S01]  /*03f0*/  IADD3 R0, PT, PT, R17, R2, R15 ;  /* 0x0000000211007210 */ /* 0x002fe20007ffe00f */
[----:B------:R-:W-:Y:S06]  /*0400*/  BRA.U UP1, `(.L_x_3) ;  /* 0xfffffffd01907547 */ /* 0x000fec000b83ffff */
.L_x_2:
[----:B------:R-:W-:Y:S05]  /*0410*/  BRA.U !UP0, `(.L_x_4) ;  /* 0x0000000108c47547 */ /* 0x000fea000b800000 */
[----:B------:R-:W-:Y:S02]  /*0420*/  UISETP.GE.U32.AND UP0, UPT, UR9, 0x8, UPT ;  /* 0x000000080900788c */ /* 0x000fe4000bf06070 */
[----:B------:R-:W-:-:S04]  /*0430*/  ULOP3.LUT UR8, UR6, 0x7, URZ, 0xc0, !UPT ;  /* 0x0000000706087892 */ /* 0x000fc8000f8ec0ff */
[----:B------:R-:W-:-:S03]  /*0440*/  UISETP.NE.AND UP1, UPT, UR8, URZ, UPT ;  /* 0x000000ff0800728c */ /* 0x000fc6000bf25270 */
[----:B------:R-:W-:Y:S08]  /*0450*/  BRA.U !UP0, `(.L_x_5) ;  /* 0x0000000108447547 */ /* 0x000ff0000b800000 */
[----:B------:R-:W1:Y:S01]  /*0460*/  S2UR UR7, SR_CgaCtaId ;  /* 0x00000000000779c3 */ /* 0x000e620000008800 */
[----:B------:R-:W-:Y:S02]  /*0470*/  UMOV UR5, 0x400 ;  /* 0x0000040000057882 */ /* 0x000fe40000000000 */
[----:B-1----:R-:W-:-:S04]  /*0480*/  ULEA UR5, UR7, UR5, 0x18 ;  /* 0x0000000507057291 */ /* 0x002fc8000f8ec0ff */
[----:B------:R-:W-:Y:S02]  /*0490*/  ULEA UR5, UR4, UR5, 0x3 ;  /* 0x0000000504057291 */ /* 0x000fe4000f8e18ff */
[----:B------:R-:W-:-:S07]  /*04a0*/  UIADD3 UR4, UPT, UPT, UR4, 0x8, URZ ;  /* 0x0000000804047890 */ /* 0x000fce000fffe0ff */
[----:B0-----:R-:W-:Y:S04]  /*04b0*/  LDS R3, [UR5] ;  /* 0x00000005ff037984 */ /* 0x001fe80008000800 */
[----:B------:R-:W0:Y:S04]  /*04c0*/  LDS R4, [UR5+0x8] ;  /* 0x00000805ff047984 */ /* 0x000e280008000800 */
[----:B------:R-:W-:Y:S04]  /*04d0*/  LDS R2, [UR5+0x10] ;  /* 0x00001005ff027984 */ /* 0x000fe80008000800 */
[----:B------:R-:W1:Y:S04]  /*04e0*/  LDS R6, [UR5+0x18] ;  /* 0x00001805ff067984 */ /* 0x000e680008000800 */
[----:B------:R-:W-:Y:S04]  /*04f0*/  LDS R5, [UR5+0x20] ;  /* 0x00002005ff057984 */ /* 0x000fe80008000800 */
[----:B------:R-:W2:Y:S04]  /*0500*/  LDS R8, [UR5+0x28] ;  /* 0x00002805ff087984 */ /* 0x000ea80008000800 */
[----:B------:R-:W-:Y:S04]  /*0510*/  LDS R7, [UR5+0x30] ;  /* 0x00003005ff077984 */ /* 0x000fe80008000800 */
[----:B------:R-:W3:Y:S01]  /*0520*/  LDS R9, [UR5+0x38] ;  /* 0x00003805ff097984 */ /* 0x000ee20008000800 */
[----:B0-----:R-:W-:-:S04]  /*0530*/  IADD3 R3, PT, PT, R4, R0, R3 ;  /* 0x0000000004037210 */ /* 0x001fc80007ffe003 */
[----:B-1----:R-:W-:-:S04]  /*0540*/  IADD3 R2, PT, PT, R6, R3, R2 ;  /* 0x0000000306027210 */ /* 0x002fc80007ffe002 */
[----:B--2---:R-:W-:-:S04]  /*0550*/  IADD3 R2, PT, PT, R8, R2, R5 ;  /* 0x0000000208027210 */ /* 0x004fc80007ffe005 */
[----:B---3--:R-:W-:-:S07]  /*0560*/  IADD3 R0, PT, PT, R9, R2, R7 ;  /* 0x0000000209007210 */ /* 0x008fce0007ffe007 */
.L_x_5:
        /* <DEDUP_REMOVED lines=13> */
[----:B------:R-:W1:Y:S01]  /*0640*/  LDS R4, [UR6+0x18] ;  /* 0x00001806ff047984 */ /* 0x000e620008000800 */
[----:B0-----:R-:W-:-:S04]  /*0650*/  IADD3 R0, PT, PT, R2, R0, R3 ;  /* 0x0000000002007210 */ /* 0x001fc80007ffe003 */
[----:B-1----:R-:W-:-:S07]  /*0660*/  IADD3 R0, PT, PT, R4, R0, R5 ;  /* 0x0000000004007210 */ /* 0x002fce0007ffe005 */
.L_x_6:
[----:B------:R-:W-:Y:S05]  /*0670*/  BRA.U !UP1, `(.L_x_4) ;  /* 0x00000001092c7547 */ /* 0x000fea000b800000 */
[----:B------:R-:W1:Y:S01]  /*0680*/  S2UR UR7, SR_CgaCtaId ;  /* 0x00000000000779c3 */ /* 0x000e620000008800 */
[----:B------:R-:W-:Y:S01]  /*0690*/  UMOV UR6, 0x400 ;  /* 0x0000040000067882 */ /* 0x000fe20000000000 */
[----:B------:R-:W-:Y:S02]  /*06a0*/  UIADD3 UR5, UPT, UPT, -UR5, URZ, URZ ;  /* 0x000000ff05057290 */ /* 0x000fe4000fffe1ff */
[----:B-1----:R-:W-:-:S04]  /*06b0*/  ULEA UR6, UR7, UR6, 0x18 ;  /* 0x0000000607067291 */ /* 0x002fc8000f8ec0ff */
[----:B------:R-:W-:-:S12]  /*06c0*/  ULEA UR4, UR4, UR6, 0x3 ;  /* 0x0000000604047291 */ /* 0x000fd8000f8e18ff */
.L_x_7:
[----:B0-----:R-:W0:Y:S01]  /*06d0*/  LDS R3, [UR4] ;  /* 0x00000004ff037984 */ /* 0x001e220008000800 */
[----:B------:R-:W-:Y:S02]  /*06e0*/  UIADD3 UR5, UPT, UPT, UR5, 0x1, URZ ;  /* 0x0000000105057890 */ /* 0x000fe4000fffe0ff */
[----:B------:R-:W-:Y:S02]  /*06f0*/  UIADD3 UR4, UPT, UPT, UR4, 0x8, URZ ;  /* 0x0000000804047890 */ /* 0x000fe4000fffe0ff */
[----:B------:R-:W-:Y:S01]  /*0700*/  UISETP.NE.AND UP0, UPT, UR5, URZ, UPT ;  /* 0x000000ff0500728c */ /* 0x000fe2000bf05270 */
[----:B0-----:R-:W-:-:S08]  /*0710*/  IMAD.IADD R0, R3, 0x1, R0 ;  /* 0x0000000103007824 */ /* 0x001fd000078e0200 */
[----:B------:R-:W-:Y:S05]  /*0720*/  BRA.U UP0, `(.L_x_7) ;  /* 0xfffffffd00e87547 */ /* 0x000fea000b83ffff */
.L_x_4:
[----:B0-----:R-:W-:Y:S02]  /*0730*/  IMAD.MOV.U32 R2, RZ, RZ, R0 ;  /* 0x000000ffff027224 */ /* 0x001fe400078e0000 */
[----:B------:R-:W-:-:S07]  /*0740*/  IMAD.MOV.U32 R3, RZ, RZ, RZ ;  /* 0x000000ffff037224 */ /* 0x000fce00078e00ff */
.L_x_0:
[----:B------:R-:W0:Y:S01]  /*0750*/  S2R R7, SR_TID.X ;  /* 0x0000000000077919 */ /* 0x000e220000002100 */
[----:B------:R-:W0:Y:S02]  /*0760*/  LDC.64 R4, c[0x0][0x390] ;  /* 0x0000e400ff047b82 */ /* 0x000e240000000a00 */
[----:B0-----:R-:W-:-:S05]  /*0770*/  IMAD.WIDE.U32 R4, R7, 0x8, R4 ;  /* 0x0000000807047825 */ /* 0x001fca00078e0004 */
[----:B------:R-:W-:Y:S01]  /*0780*/  STG.E.64 desc[UR10][R4.64], R2 ;  /* 0x0000000204007986 */ /* 0x000fe2000c101b0a */
[----:B------:R-:W-:Y:S05]  /*0790*/  EXIT ;  /* 0x000000000000794d */ /* 0x000fea0003800000 */
.L_x_8:
[----:B------:R-:W-:-:S00]  /*07a0*/  BRA `(.L_x_8) ;  /* 0xfffffffc00fc7947 */ /* 0x000fc0000383ffff */
[----:B------:R-:W-:-:S00]  /*07b0*/  NOP ;  /* 0x0000000000007918 */ /* 0x000fc00000000000 */
        /* <DEDUP_REMOVED lines=12> */
.L_x_9:


//--------------------- .nv.shared._Z6pchasePjjPm --------------------------
	.section	.nv.shared._Z6pchasePjjPm,"aw",@nobits
	.sectionflags	@""
	.align	8
.nv.shared._Z6pchasePjjPm:
	.zero		1280


//--------------------- .nv.shared.reserved.0     --------------------------
	.section	.nv.shared.reserved.0,"aw",@nobits
	.weak		__nv_reservedSMEM_offset_0_alias
	.size		__nv_reservedSMEM_offset_0_alias, 0, 64
	.other		__nv_reservedSMEM_offset_0_alias,@"STO_CUDA_RESERVED_SHARED STV_DEFAULT"
__nv_reservedSMEM_offset_0_alias:
	.zero		0
	.zero		64


//--------------------- .nv.constant0._Z6pchasePjjPm --------------------------
	.section	.nv.constant0._Z6pchasePjjPm,"a",@progbits
	.sectionflags	@""
	.align	4
.nv.constant0._Z6pchasePjjPm:
	.zero		920


//--------------------- SYMBOLS --------------------------

	.type		.nv.reservedSmem.offset0,@object
	.size		.nv.reservedSmem.offset0,0x4
	.type		.nv.reservedSmem.cap,@object
	.size		.nv.reservedSmem.cap,0x4
